	.headerflags	@"EF_CUDA_TEXMODE_UNIFIED EF_CUDA_64BIT_ADDRESS EF_CUDA_ACCELERATORS EF_CUDA_SM90 EF_CUDA_VIRTUAL_SM(EF_CUDA_SM90)"
	.elftype	@"ET_EXEC"


//--------------------- .nv.info                  --------------------------
	.section	.nv.info,"",@"SHT_CUDA_INFO"
	.align	4


	//----- nvinfo : EIATTR_REGCOUNT
	.align		4
        /*0000*/ 	.byte	0x04, 0x2f
        /*0002*/ 	.short	(.L_3 - .L_2)
	.align		4
.L_2:
        /*0004*/ 	.word	index@(triton_poi_fused__native_batch_norm_legit_no_training_convolution_hardtanh_23)
        /*0008*/ 	.word	0x00000020


	//----- nvinfo : EIATTR_MIN_STACK_SIZE
	.align		4
.L_3:
        /*000c*/ 	.byte	0x04, 0x12
        /*000e*/ 	.short	(.L_5 - .L_4)
	.align		4
.L_4:
        /*0010*/ 	.word	index@(triton_poi_fused__native_batch_norm_legit_no_training_convolution_hardtanh_23)
        /*0014*/ 	.word	0x00000000


	//----- nvinfo : EIATTR_FRAME_SIZE
	.align		4
.L_5:
        /*0018*/ 	.byte	0x04, 0x11
        /*001a*/ 	.short	(.L_7 - .L_6)
	.align		4
.L_6:
        /*001c*/ 	.word	index@(triton_poi_fused__native_batch_norm_legit_no_training_convolution_hardtanh_23)
        /*0020*/ 	.word	0x00000000


	//----- nvinfo : EIATTR_MIN_STACK_SIZE
	.align		4
.L_7:
        /*0024*/ 	.byte	0x04, 0x12
        /*0026*/ 	.short	(.L_9 - .L_8)
	.align		4
.L_8:
        /*0028*/ 	.word	index@(triton_poi_fused__native_batch_norm_legit_no_training_convolution_hardtanh_23)
        /*002c*/ 	.word	0x00000000
.L_9:


//--------------------- .nv.info.triton_poi_fused__native_batch_norm_legit_no_training_convolution_hardtanh_23 --------------------------
	.section	.nv.info.triton_poi_fused__native_batch_norm_legit_no_training_convolution_hardtanh_23,"",@"SHT_CUDA_INFO"
	.sectionflags	@""
	.align	4


	//----- nvinfo : EIATTR_CUDA_API_VERSION
	.align		4
        /*0000*/ 	.byte	0x04, 0x37
        /*0002*/ 	.short	(.L_11 - .L_10)
.L_10:
        /*0004*/ 	.word	0x0000007c


	//----- nvinfo : EIATTR_KPARAM_INFO
	.align		4
.L_11:
        /*0008*/ 	.byte	0x04, 0x17
        /*000a*/ 	.short	(.L_13 - .L_12)
.L_12:
        /*000c*/ 	.word	0x00000000
        /*0010*/ 	.short	0x0008
        /*0012*/ 	.short	0x003c
        /*0014*/ 	.byte	0x00, 0xf0, 0x11, 0x00


	//----- nvinfo : EIATTR_KPARAM_INFO
	.align		4
.L_13:
        /*0018*/ 	.byte	0x04, 0x17
        /*001a*/ 	.short	(.L_15 - .L_14)
.L_14:
        /*001c*/ 	.word	0x00000000
        /*0020*/ 	.short	0x0007
        /*0022*/ 	.short	0x0038
        /*0024*/ 	.byte	0x00, 0xf0, 0x11, 0x00


	//----- nvinfo : EIATTR_KPARAM_INFO
	.align		4
.L_15:
        /*0028*/ 	.byte	0x04, 0x17
        /*002a*/ 	.short	(.L_17 - .L_16)
.L_16:
        /*002c*/ 	.word	0x00000000
        /*0030*/ 	.short	0x0006
        /*0032*/ 	.short	0x0030
        /*0034*/ 	.byte	0x00, 0xf4, 0x21, 0x00


	//----- nvinfo : EIATTR_KPARAM_INFO
	.align		4
.L_17:
        /*0038*/ 	.byte	0x04, 0x17
        /*003a*/ 	.short	(.L_19 - .L_18)
.L_18:
        /*003c*/ 	.word	0x00000000
        /*0040*/ 	.short	0x0005
        /*0042*/ 	.short	0x0028
        /*0044*/ 	.byte	0x00, 0xf4, 0x21, 0x00


	//----- nvinfo : EIATTR_KPARAM_INFO
	.align		4
.L_19:
        /*0048*/ 	.byte	0x04, 0x17
        /*004a*/ 	.short	(.L_21 - .L_20)
.L_20:
        /*004c*/ 	.word	0x00000000
        /*0050*/ 	.short	0x0004
        /*0052*/ 	.short	0x0020
        /*0054*/ 	.byte	0x00, 0xf4, 0x21, 0x00


	//----- nvinfo : EIATTR_KPARAM_INFO
	.align		4
.L_21:
        /*0058*/ 	.byte	0x04, 0x17
        /*005a*/ 	.short	(.L_23 - .L_22)
.L_22:
        /*005c*/ 	.word	0x00000000
        /*0060*/ 	.short	0x0003
        /*0062*/ 	.short	0x0018
        /*0064*/ 	.byte	0x00, 0xf4, 0x21, 0x00


	//----- nvinfo : EIATTR_KPARAM_INFO
	.align		4
.L_23:
        /*0068*/ 	.byte	0x04, 0x17
        /*006a*/ 	.short	(.L_25 - .L_24)
.L_24:
        /*006c*/ 	.word	0x00000000
        /*0070*/ 	.short	0x0002
        /*0072*/ 	.short	0x0010
        /*0074*/ 	.byte	0x00, 0xf4, 0x21, 0x00


	//----- nvinfo : EIATTR_KPARAM_INFO
	.align		4
.L_25:
        /*0078*/ 	.byte	0x04, 0x17
        /*007a*/ 	.short	(.L_27 - .L_26)
.L_26:
        /*007c*/ 	.word	0x00000000
        /*0080*/ 	.short	0x0001
        /*0082*/ 	.short	0x0008
        /*0084*/ 	.byte	0x00, 0xf4, 0x21, 0x00


	//----- nvinfo : EIATTR_KPARAM_INFO
	.align		4
.L_27:
        /*0088*/ 	.byte	0x04, 0x17
        /*008a*/ 	.short	(.L_29 - .L_28)
.L_28:
        /*008c*/ 	.word	0x00000000
        /*0090*/ 	.short	0x0000
        /*0092*/ 	.short	0x0000
        /*0094*/ 	.byte	0x00, 0xf4, 0x21, 0x00


	//----- nvinfo : EIATTR_SPARSE_MMA_MASK
	.align		4
.L_29:
        /*0098*/ 	.byte	0x03, 0x50
        /*009a*/ 	.short	0x0000


	//----- nvinfo : EIATTR_MAXREG_COUNT
	.align		4
        /*009c*/ 	.byte	0x03, 0x1b
        /*009e*/ 	.short	0x00ff


	//----- nvinfo : EIATTR_EXIT_INSTR_OFFSETS
	.align		4
        /*00a0*/ 	.byte	0x04, 0x1c
        /*00a2*/ 	.short	(.L_31 - .L_30)


	//   ....[0]....
.L_30:
        /*00a4*/ 	.word	0x00000d40


	//   ....[1]....
        /*00a8*/ 	.word	0x00000d60


	//----- nvinfo : EIATTR_REQNTID
	.align		4
.L_31:
        /*00ac*/ 	.byte	0x04, 0x10
        /*00ae*/ 	.short	(.L_33 - .L_32)
.L_32:
        /*00b0*/ 	.word	0x00000080
        /*00b4*/ 	.word	0x00000001
        /*00b8*/ 	.word	0x00000001


	//----- nvinfo : EIATTR_CBANK_PARAM_SIZE
	.align		4
.L_33:
        /*00bc*/ 	.byte	0x03, 0x19
        /*00be*/ 	.short	0x0040


	//----- nvinfo : EIATTR_PARAM_CBANK
	.align		4
        /*00c0*/ 	.byte	0x04, 0x0a
        /*00c2*/ 	.short	(.L_35 - .L_34)
	.align		4
.L_34:
        /*00c4*/ 	.word	index@(.nv.constant0.triton_poi_fused__native_batch_norm_legit_no_training_convolution_hardtanh_23)
        /*00c8*/ 	.short	0x0210
        /*00ca*/ 	.short	0x0040


	//----- nvinfo : EIATTR_SW_WAR
	.align		4
.L_35:
        /*00cc*/ 	.byte	0x04, 0x36
        /*00ce*/ 	.short	(.L_37 - .L_36)
.L_36:
        /*00d0*/ 	.word	0x00000008
.L_37:


//--------------------- .nv.callgraph             --------------------------
	.section	.nv.callgraph,"",@"SHT_CUDA_CALLGRAPH"
	.align	4
	.sectionentsize	8
	.align		4
        /*0000*/ 	.word	0x00000000
	.align		4
        /*0004*/ 	.word	0xffffffff
	.align		4
        /*0008*/ 	.word	0x00000000
	.align		4
        /*000c*/ 	.word	0xfffffffe
	.align		4
        /*0010*/ 	.word	0x00000000
	.align		4
        /*0014*/ 	.word	0xfffffffd
	.align		4
        /*0018*/ 	.word	0x00000000
	.align		4
        /*001c*/ 	.word	0xfffffffc


//--------------------- .nv.constant4             --------------------------
	.section	.nv.constant4,"a",@progbits
	.align	8
	.align		8
.nv.constant4:
        /*0000*/ 	.dword	_$_str
	.align		8
        /*0008*/ 	.dword	_$_str_$_2


//--------------------- .text.triton_poi_fused__native_batch_norm_legit_no_training_convolution_hardtanh_23 --------------------------
	.section	.text.triton_poi_fused__native_batch_norm_legit_no_training_convolution_hardtanh_23,"ax",@progbits
	.sectionflags	@"SHF_BARRIERS=1"
	.align	128
        .global         triton_poi_fused__native_batch_norm_legit_no_training_convolution_hardtanh_23
        .type           triton_poi_fused__native_batch_norm_legit_no_training_convolution_hardtanh_23,@function
        .size           triton_poi_fused__native_batch_norm_legit_no_training_convolution_hardtanh_23,(.L_x_1 - triton_poi_fused__native_batch_norm_legit_no_training_convolution_hardtanh_23)
        .other          triton_poi_fused__native_batch_norm_legit_no_training_convolution_hardtanh_23,@"STO_CUDA_ENTRY STV_DEFAULT"
triton_poi_fused__native_batch_norm_legit_no_training_convolution_hardtanh_23:
.text.triton_poi_fused__native_batch_norm_legit_no_training_convolution_hardtanh_23:
[----:B------:R-:W0:Y:S02]  /*0000*/  LDC R1, c[0x0][0x28] ;  /* 0x00000a00ff017b82 */ /* 0x000e240000000800 */
[----:B------:R-:W1:Y:S01]  /*0010*/  S2R R2, SR_CTAID.Y ;  /* 0x0000000000027919 */ /* 0x000e620000002600 */
[----:B------:R-:W-:Y:S01]  /*0020*/  ULDC.64 UR6, c[0x0][0x208] ;  /* 0x0000820000067ab9 */ /* 0x000fe20000000a00 */
[----:B------:R-:W2:Y:S01]  /*0030*/  LDC.64 R26, c[0x0][0x210] ;  /* 0x00008400ff1a7b82 */ /* 0x000ea20000000a00 */
[----:B------:R-:W3:Y:S01]  /*0040*/  S2R R0, SR_TID.X ;  /* 0x0000000000007919 */ /* 0x000ee20000002100 */
[----:B------:R-:W4:Y:S06]  /*0050*/  S2R R20, SR_CTAID.X ;  /* 0x0000000000147919 */ /* 0x000f2c0000002500 */
[----:B------:R-:W5:Y:S01]  /*0060*/  LDC.64 R16, c[0x0][0x218] ;  /* 0x00008600ff107b82 */ /* 0x000f620000000a00 */
[----:B-1----:R-:W-:Y:S01]  /*0070*/  IMAD.SHL.U32 R22, R2, 0x40, RZ ;  /* 0x0000004002167824 */ /* 0x002fe200078e00ff */
[----:B------:R-:W-:-:S06]  /*0080*/  SHF.R.S32.HI R5, RZ, 0x19, R2 ;  /* 0x00000019ff057819 */ /* 0x000fcc0000011402 */
[----:B------:R-:W1:Y:S01]  /*0090*/  LDC.64 R2, c[0x0][0x220] ;  /* 0x00008800ff027b82 */ /* 0x000e620000000a00 */
[----:B---3--:R-:W-:Y:S01]  /*00a0*/  IMAD.SHL.U32 R21, R0, 0x4, RZ ;  /* 0x0000000400157824 */ /* 0x008fe200078e00ff */
[----:B------:R-:W-:Y:S01]  /*00b0*/  SGXT R5, R5, 0x1 ;  /* 0x000000010505781a */ /* 0x000fe20000000200 */
[----:B----4-:R-:W-:-:S03]  /*00c0*/  IMAD.SHL.U32 R20, R20, 0x10, RZ ;  /* 0x0000001014147824 */ /* 0x010fc600078e00ff */
[----:B------:R-:W-:-:S04]  /*00d0*/  LOP3.LUT R24, R22, 0x3c, R21, 0xf8, !PT ;  /* 0x0000003c16187812 */ /* 0x000fc800078ef815 */
[----:B------:R-:W-:-:S04]  /*00e0*/  LEA.HI R5, R5, R24, RZ, 0x9 ;  /* 0x0000001805057211 */ /* 0x000fc800078f48ff */
[C---:B------:R-:W-:Y:S01]  /*00f0*/  LOP3.LUT R7, R5.reuse, 0xfffffe00, RZ, 0xc0, !PT ;  /* 0xfffffe0005077812 */ /* 0x040fe200078ec0ff */
[----:B------:R-:W-:-:S04]  /*0100*/  IMAD.SHL.U32 R5, R5, 0x10, RZ ;  /* 0x0000001005057824 */ /* 0x000fc800078e00ff */
[----:B------:R-:W-:Y:S01]  /*0110*/  IMAD.IADD R24, R24, 0x1, -R7 ;  /* 0x0000000118187824 */ /* 0x000fe200078e0a07 */
[----:B------:R-:W-:Y:S02]  /*0120*/  SHF.R.U32.HI R7, RZ, 0x4, R0 ;  /* 0x00000004ff077819 */ /* 0x000fe40000011600 */
[----:B------:R-:W-:Y:S02]  /*0130*/  LOP3.LUT R9, R5, 0xffffe000, RZ, 0xc0, !PT ;  /* 0xffffe00005097812 */ /* 0x000fe400078ec0ff */
[----:B------:R-:W-:Y:S01]  /*0140*/  SGXT.U32 R7, R7, 0x3 ;  /* 0x000000030707781a */ /* 0x000fe20000000000 */
[----:B-1----:R-:W-:-:S03]  /*0150*/  IMAD.WIDE R4, R24, 0x4, R2 ;  /* 0x0000000418047825 */ /* 0x002fc600078e0202 */
[----:B------:R-:W-:Y:S01]  /*0160*/  LOP3.LUT R3, R20, R7, RZ, 0xfc, !PT ;  /* 0x0000000714037212 */ /* 0x000fe200078efcff */
[----:B------:R-:W-:Y:S01]  /*0170*/  IMAD.IADD R9, R24, 0x1, R9 ;  /* 0x0000000118097824 */ /* 0x000fe200078e0209 */
[----:B------:R-:W-:Y:S02]  /*0180*/  LOP3.LUT R2, R20, 0x8, R7, 0xfe, !PT ;  /* 0x0000000814027812 */ /* 0x000fe400078efe07 */
[----:B------:R-:W3:Y:S01]  /*0190*/  LDG.E.EL.128 R4, desc[UR6][R4.64] ;  /* 0x0000000604047981 */ /* 0x000ee2000c2e1d00 */
[C---:B------:R-:W-:Y:S01]  /*01a0*/  ISETP.GE.AND P1, PT, R3.reuse, 0x10, PT ;  /* 0x000000100300780c */ /* 0x040fe20003f26270 */
[--C-:B------:R-:W-:Y:S01]  /*01b0*/  IMAD R3, R3, 0x200, R9.reuse ;  /* 0x0000020003037824 */ /* 0x100fe200078e0209 */
[C---:B------:R-:W-:Y:S01]  /*01c0*/  ISETP.GE.AND P0, PT, R2.reuse, 0x10, PT ;  /* 0x000000100200780c */ /* 0x040fe20003f06270 */
[----:B------:R-:W-:Y:S01]  /*01d0*/  IMAD R2, R2, 0x200, R9 ;  /* 0x0000020002027824 */ /* 0x000fe200078e0209 */
[----:B------:R-:W-:Y:S02]  /*01e0*/  CS2R R8, SRZ ;  /* 0x0000000000087805 */ /* 0x000fe4000001ff00 */
[----:B------:R-:W-:-:S02]  /*01f0*/  CS2R R10, SRZ ;  /* 0x00000000000a7805 */ /* 0x000fc4000001ff00 */
[----:B------:R-:W-:Y:S02]  /*0200*/  CS2R R12, SRZ ;  /* 0x00000000000c7805 */ /* 0x000fe4000001ff00 */
[----:B------:R-:W-:Y:S01]  /*0210*/  CS2R R14, SRZ ;  /* 0x00000000000e7805 */ /* 0x000fe2000001ff00 */
[----:B--2---:R-:W-:-:S04]  /*0220*/  IMAD.WIDE R28, R3, 0x4, R26 ;  /* 0x00000004031c7825 */ /* 0x004fc800078e021a */
[----:B-----5:R-:W-:Y:S01]  /*0230*/  IMAD.WIDE R16, R24, 0x4, R16 ;  /* 0x0000000418107825 */ /* 0x020fe200078e0210 */
[----:B------:R-:W2:Y:S03]  /*0240*/  @!P1 LDG.E.EL.128 R8, desc[UR6][R28.64] ;  /* 0x000000061c089981 */ /* 0x000ea6000c2e1d00 */
[----:B------:R-:W-:Y:S02]  /*0250*/  IMAD.WIDE R26, R2, 0x4, R26 ;  /* 0x00000004021a7825 */ /* 0x000fe400078e021a */
[----:B------:R-:W2:Y:S04]  /*0260*/  LDG.E.EL.128 R16, desc[UR6][R16.64] ;  /* 0x0000000610107981 */ /* 0x000ea8000c2e1d00 */
[----:B------:R1:W4:Y:S02]  /*0270*/  @!P0 LDG.E.EL.128 R12, desc[UR6][R26.64] ;  /* 0x000000061a0c8981 */ /* 0x000324000c2e1d00 */
[----:B-1----:R-:W-:-:S02]  /*0280*/  IMAD.MOV.U32 R26, RZ, RZ, 0x3e800000 ;  /* 0x3e800000ff1a7424 */ /* 0x002fc400078e00ff */
[----:B---3--:R-:W-:Y:S01]  /*0290*/  FADD R5, R5, 9.9999997473787516356e-06 ;  /* 0x3727c5ac05057421 */ /* 0x008fe20000000000 */
[----:B------:R-:W-:-:S05]  /*02a0*/  FADD R6, R6, 9.9999997473787516356e-06 ;  /* 0x3727c5ac06067421 */ /* 0x000fca0000000000 */
[----:B------:R-:W1:Y:S01]  /*02b0*/  MUFU.SQRT R5, R5 ;  /* 0x0000000500057308 */ /* 0x000e620000002000 */
[----:B------:R-:W-:Y:S01]  /*02c0*/  FADD R4, R4, 9.9999997473787516356e-06 ;  /* 0x3727c5ac04047421 */ /* 0x000fe20000000000 */
[----:B------:R-:W-:-:S06]  /*02d0*/  FADD R7, R7, 9.9999997473787516356e-06 ;  /* 0x3727c5ac07077421 */ /* 0x000fcc0000000000 */
[----:B------:R-:W3:Y:S01]  /*02e0*/  MUFU.SQRT R6, R6 ;  /* 0x0000000600067308 */ /* 0x000ee20000002000 */
[----:B-1----:R-:W-:-:S07]  /*02f0*/  FSETP.GT.AND P2, PT, R5, 8.50705917302346158658e+37, PT ;  /* 0x7e8000000500780b */ /* 0x002fce0003f44000 */
[----:B------:R-:W1:Y:S01]  /*0300*/  MUFU.SQRT R4, R4 ;  /* 0x0000000400047308 */ /* 0x000e620000002000 */
[----:B------:R-:W-:Y:S01]  /*0310*/  FSETP.GEU.AND P6, PT, R5, 1.175494350822287508e-38, PT ;  /* 0x008000000500780b */ /* 0x000fe20003fce000 */
[C---:B--2---:R-:W-:Y:S01]  /*0320*/  FADD R23, -R16.reuse, R8 ;  /* 0x0000000810177221 */ /* 0x044fe20000000100 */
[----:B----4-:R-:W-:-:S05]  /*0330*/  FADD R12, -R16, R12 ;  /* 0x0000000c100c7221 */ /* 0x010fca0000000100 */
[----:B------:R-:W2:Y:S01]  /*0340*/  MUFU.SQRT R7, R7 ;  /* 0x0000000700077308 */ /* 0x000ea20000002000 */
[----:B---3--:R-:W-:Y:S01]  /*0350*/  FSETP.GT.AND P5, PT, R6, 8.50705917302346158658e+37, PT ;  /* 0x7e8000000600780b */ /* 0x008fe20003fa4000 */
[C---:B------:R-:W-:Y:S01]  /*0360*/  FADD R16, -R17.reuse, R9 ;  /* 0x0000000911107221 */ /* 0x040fe20000000100 */
[----:B------:R-:W-:Y:S01]  /*0370*/  FADD R13, -R17, R13 ;  /* 0x0000000d110d7221 */ /* 0x000fe20000000100 */
[C---:B------:R-:W-:Y:S01]  /*0380*/  FADD R17, -R18.reuse, R10 ;  /* 0x0000000a12117221 */ /* 0x040fe20000000100 */
[----:B------:R-:W-:Y:S01]  /*0390*/  FADD R14, -R18, R14 ;  /* 0x0000000e120e7221 */ /* 0x000fe20000000100 */
[C---:B------:R-:W-:Y:S01]  /*03a0*/  FADD R18, -R19.reuse, R11 ;  /* 0x0000000b13127221 */ /* 0x040fe20000000100 */
[----:B------:R-:W-:Y:S01]  /*03b0*/  FADD R15, -R19, R15 ;  /* 0x0000000f130f7221 */ /* 0x000fe20000000100 */
[----:B------:R-:W-:Y:S01]  /*03c0*/  FSEL R19, R26, 1, P2 ;  /* 0x3f8000001a137808 */ /* 0x000fe20001000000 */
[----:B------:R-:W-:Y:S01]  /*03d0*/  @P2 FMUL R5, R5, 0.25 ;  /* 0x3e80000005052820 */ /* 0x000fe20000400000 */
[----:B-1----:R-:W-:Y:S01]  /*03e0*/  FSETP.GT.AND P2, PT, R4, 8.50705917302346158658e+37, PT ;  /* 0x7e8000000400780b */ /* 0x002fe20003f44000 */
[----:B------:R-:W1:Y:S02]  /*03f0*/  LDC.64 R10, c[0x0][0x230] ;  /* 0x00008c00ff0a7b82 */ /* 0x000e640000000a00 */
[----:B------:R-:W-:Y:S01]  /*0400*/  @!P6 FMUL R5, R5, 16777216 ;  /* 0x4b8000000505e820 */ /* 0x000fe20000400000 */
[----:B------:R-:W-:Y:S01]  /*0410*/  @!P6 FMUL R19, R19, 16777216 ;  /* 0x4b8000001313e820 */ /* 0x000fe20000400000 */
[----:B--2---:R-:W-:-:S02]  /*0420*/  FSETP.GT.AND P6, PT, R7, 8.50705917302346158658e+37, PT ;  /* 0x7e8000000700780b */ /* 0x004fc40003fc4000 */
[C---:B------:R-:W-:Y:S01]  /*0430*/  FSETP.GEU.AND P4, PT, R6.reuse, 1.175494350822287508e-38, PT ;  /* 0x008000000600780b */ /* 0x040fe20003f8e000 */
[----:B------:R-:W-:Y:S01]  /*0440*/  @P5 FMUL R6, R6, 0.25 ;  /* 0x3e80000006065820 */ /* 0x000fe20000400000 */
[----:B------:R-:W-:Y:S01]  /*0450*/  FSEL R25, R26, 1, P5 ;  /* 0x3f8000001a197808 */ /* 0x000fe20002800000 */
[----:B------:R-:W2:Y:S01]  /*0460*/  LDC.64 R8, c[0x0][0x228] ;  /* 0x00008a00ff087b82 */ /* 0x000ea20000000a00 */
[C---:B------:R-:W-:Y:S02]  /*0470*/  FSETP.GEU.AND P3, PT, R4.reuse, 1.175494350822287508e-38, PT ;  /* 0x008000000400780b */ /* 0x040fe40003f6e000 */
[----:B------:R-:W-:Y:S01]  /*0480*/  FSETP.GEU.AND P5, PT, R7, 1.175494350822287508e-38, PT ;  /* 0x008000000700780b */ /* 0x000fe20003fae000 */
[----:B------:R-:W-:-:S04]  /*0490*/  @P2 FMUL R4, R4, 0.25 ;  /* 0x3e80000004042820 */ /* 0x000fc80000400000 */
[----:B------:R-:W-:Y:S01]  /*04a0*/  @P6 FMUL R7, R7, 0.25 ;  /* 0x3e80000007076820 */ /* 0x000fe20000400000 */
[----:B------:R3:W4:Y:S01]  /*04b0*/  MUFU.RCP R28, R5 ;  /* 0x00000005001c7308 */ /* 0x0007220000001000 */
[----:B------:R-:W-:-:S04]  /*04c0*/  @!P4 FMUL R6, R6, 16777216 ;  /* 0x4b8000000606c820 */ /* 0x000fc80000400000 */
[----:B------:R-:W-:Y:S02]  /*04d0*/  @!P3 FMUL R4, R4, 16777216 ;  /* 0x4b8000000404b820 */ /* 0x000fe40000400000 */
[----:B------:R-:W-:Y:S01]  /*04e0*/  @!P5 FMUL R7, R7, 16777216 ;  /* 0x4b8000000707d820 */ /* 0x000fe20000400000 */
[----:B------:R-:W-:Y:S01]  /*04f0*/  MUFU.RCP R6, R6 ;  /* 0x0000000600067308 */ /* 0x000fe20000001000 */
[----:B---3--:R-:W-:-:S07]  /*0500*/  FSEL R5, R26, 1, P2 ;  /* 0x3f8000001a057808 */ /* 0x008fce0001000000 */
[----:B------:R-:W3:Y:S01]  /*0510*/  MUFU.RCP R4, R4 ;  /* 0x0000000400047308 */ /* 0x000ee20000001000 */
[----:B------:R-:W-:-:S07]  /*0520*/  FSEL R26, R26, 1, P6 ;  /* 0x3f8000001a1a7808 */ /* 0x000fce0003000000 */
[----:B------:R-:W5:Y:S01]  /*0530*/  MUFU.RCP R7, R7 ;  /* 0x0000000700077308 */ /* 0x000f620000001000 */
[----:B----4-:R-:W-:Y:S01]  /*0540*/  FMUL R19, R28, R19 ;  /* 0x000000131c137220 */ /* 0x010fe20000400000 */
[----:B-1----:R-:W-:-:S04]  /*0550*/  IMAD.WIDE R10, R24, 0x4, R10 ;  /* 0x00000004180a7825 */ /* 0x002fc800078e020a */
[----:B------:R-:W-:Y:S01]  /*0560*/  @!P3 FMUL R5, R5, 16777216 ;  /* 0x4b8000000505b820 */ /* 0x000fe20000400000 */
[----:B------:R-:W-:Y:S01]  /*0570*/  @!P4 FMUL R25, R25, 16777216 ;  /* 0x4b8000001919c820 */ /* 0x000fe20000400000 */
[----:B------:R-:W-:Y:S01]  /*0580*/  @!P5 FMUL R26, R26, 16777216 ;  /* 0x4b8000001a1ad820 */ /* 0x000fe20000400000 */
[----:B--2---:R-:W-:-:S04]  /*0590*/  IMAD.WIDE R28, R24, 0x4, R8 ;  /* 0x00000004181c7825 */ /* 0x004fc800078e0208 */
[----:B---3--:R-:W-:Y:S01]  /*05a0*/  FMUL R24, R4, R5 ;  /* 0x0000000504187220 */ /* 0x008fe20000400000 */
[----:B------:R-:W-:Y:S01]  /*05b0*/  FMUL R25, R6, R25 ;  /* 0x0000001906197220 */ /* 0x000fe20000400000 */
[----:B------:R-:W2:Y:S01]  /*05c0*/  LDG.E.EL.128 R8, desc[UR6][R10.64] ;  /* 0x000000060a087981 */ /* 0x000ea2000c2e1d00 */
[----:B-----5:R-:W-:-:S03]  /*05d0*/  FMUL R26, R7, R26 ;  /* 0x0000001a071a7220 */ /* 0x020fc60000400000 */
[----:B------:R-:W2:Y:S01]  /*05e0*/  LDG.E.EL.128 R4, desc[UR6][R28.64] ;  /* 0x000000061c047981 */ /* 0x000ea2000c2e1d00 */
[----:B------:R-:W1:Y:S01]  /*05f0*/  S2UR UR5, SR_CgaCtaId ;  /* 0x00000000000579c3 */ /* 0x000e620000008800 */
[C---:B------:R-:W-:Y:S01]  /*0600*/  FMUL R27, R24.reuse, R23 ;  /* 0x00000017181b7220 */ /* 0x040fe20000400000 */
[----:B------:R-:W-:Y:S01]  /*0610*/  FMUL R23, R24, R12 ;  /* 0x0000000c18177220 */ /* 0x000fe20000400000 */
[----:B------:R-:W-:Y:S01]  /*0620*/  UMOV UR4, 0x400 ;  /* 0x0000040000047882 */ /* 0x000fe20000000000 */
[----:B------:R-:W-:Y:S01]  /*0630*/  FMUL R24, R19, R13 ;  /* 0x0000000d13187220 */ /* 0x000fe20000400000 */
[C---:B------:R-:W-:Y:S01]  /*0640*/  FMUL R13, R25.reuse, R14 ;  /* 0x0000000e190d7220 */ /* 0x040fe20000400000 */
[----:B------:R-:W-:Y:S01]  /*0650*/  FMUL R17, R25, R17 ;  /* 0x0000001119117220 */ /* 0x000fe20000400000 */
[----:B------:R-:W-:Y:S01]  /*0660*/  FMUL R16, R19, R16 ;  /* 0x0000001013107220 */ /* 0x000fe20000400000 */
[----:B-1----:R-:W-:Y:S01]  /*0670*/  UPRMT UR4, UR5, 0x654, UR4 ;  /* 0x0000065405047896 */ /* 0x002fe20008000004 */
[----:B------:R-:W-:Y:S01]  /*0680*/  FMUL R18, R26, R18 ;  /* 0x000000121a127220 */ /* 0x000fe20000400000 */
[----:B------:R-:W-:Y:S01]  /*0690*/  LOP3.LUT R20, R20, 0xc, R21, 0xf8, !PT ;  /* 0x0000000c14147812 */ /* 0x000fe200078ef815 */
[C-C-:B--2---:R-:W-:Y:S01]  /*06a0*/  FFMA R12, R4.reuse, R27, R8.reuse ;  /* 0x0000001b040c7223 */ /* 0x144fe20000000008 */
[----:B------:R-:W-:Y:S01]  /*06b0*/  FFMA R4, R4, R23, R8 ;  /* 0x0000001704047223 */ /* 0x000fe20000000008 */
[----:B------:R-:W-:Y:S01]  /*06c0*/  IMAD.SHL.U32 R8, R0, 0x40, RZ ;  /* 0x0000004000087824 */ /* 0x000fe200078e00ff */
[----:B------:R-:W-:-:S04]  /*06d0*/  SHF.R.U32.HI R27, RZ, 0x4, R0 ;  /* 0x00000004ff1b7819 */ /* 0x000fc80000011600 */
[----:B------:R-:W-:Y:S02]  /*06e0*/  SGXT.U32 R27, R27, 0x3 ;  /* 0x000000031b1b781a */ /* 0x000fe40000000000 */
[----:B------:R-:W-:-:S04]  /*06f0*/  LOP3.LUT R8, R8, 0x3c0, RZ, 0xc0, !PT ;  /* 0x000003c008087812 */ /* 0x000fc800078ec0ff */
[C---:B------:R-:W-:Y:S02]  /*0700*/  LOP3.LUT R27, R8.reuse, R27, RZ, 0xfc, !PT ;  /* 0x0000001b081b7212 */ /* 0x040fe400078efcff */
[C---:B------:R-:W-:Y:S02]  /*0710*/  LEA.HI R14, R8.reuse, UR4, RZ, 0x1e ;  /* 0x00000004080e7c11 */ /* 0x040fe4000f8ff0ff */
[C---:B------:R-:W-:Y:S02]  /*0720*/  LOP3.LUT R23, R8.reuse, 0x10, RZ, 0xfc, !PT ;  /* 0x0000001008177812 */ /* 0x040fe400078efcff */
[C---:B------:R-:W-:Y:S02]  /*0730*/  LOP3.LUT R25, R8.reuse, 0x20, RZ, 0xfc, !PT ;  /* 0x0000002008197812 */ /* 0x040fe400078efcff */
[----:B------:R-:W-:Y:S01]  /*0740*/  LOP3.LUT R8, R8, 0x30, RZ, 0xfc, !PT ;  /* 0x0000003008087812 */ /* 0x000fe200078efcff */
[----:B------:R-:W-:Y:S01]  /*0750*/  IMAD R19, R27, 0x4, R14 ;  /* 0x000000041b137824 */ /* 0x000fe200078e020e */
[----:B------:R-:W-:-:S02]  /*0760*/  LEA.HI R14, R25, UR4, RZ, 0x1e ;  /* 0x00000004190e7c11 */ /* 0x000fc4000f8ff0ff */
[----:B------:R-:W-:Y:S01]  /*0770*/  LEA.HI R25, R8, UR4, RZ, 0x1e ;  /* 0x0000000408197c11 */ /* 0x000fe2000f8ff0ff */
[----:B------:R-:W-:Y:S01]  /*0780*/  FMUL R8, R26, R15 ;  /* 0x0000000f1a087220 */ /* 0x000fe20000400000 */
[----:B------:R-:W-:-:S03]  /*0790*/  LEA.HI R28, R23, UR4, RZ, 0x1e ;  /* 0x00000004171c7c11 */ /* 0x000fc6000f8ff0ff */
[----:B------:R-:W-:Y:S01]  /*07a0*/  FFMA R8, R7, R8, R11 ;  /* 0x0000000807087223 */ /* 0x000fe2000000000b */
[----:B------:R-:W-:Y:S02]  /*07b0*/  IMAD R23, R27, 0x4, R14 ;  /* 0x000000041b177824 */ /* 0x000fe400078e020e */
[--C-:B------:R-:W-:Y:S01]  /*07c0*/  FFMA R14, R6, R13, R10.reuse ;  /* 0x0000000d060e7223 */ /* 0x100fe2000000000a */
[C-C-:B------:R-:W-:Y:S01]  /*07d0*/  FFMA R16, R5.reuse, R16, R9.reuse ;  /* 0x0000001005107223 */ /* 0x140fe20000000009 */
[C---:B------:R-:W-:Y:S01]  /*07e0*/  FSETP.GTU.AND P2, PT, R8.reuse, RZ, PT ;  /* 0x000000ff0800720b */ /* 0x040fe20003f4c000 */
[----:B------:R-:W-:Y:S01]  /*07f0*/  FFMA R5, R5, R24, R9 ;  /* 0x0000001805057223 */ /* 0x000fe20000000009 */
[----:B------:R-:W-:Y:S02]  /*0800*/  FFMA R11, R7, R18, R11 ;  /* 0x00000012070b7223 */ /* 0x000fe4000000000b */
[----:B------:R-:W-:Y:S02]  /*0810*/  FSEL R7, R8, RZ, P2 ;  /* 0x000000ff08077208 */ /* 0x000fe40001000000 */
[----:B------:R-:W-:Y:S01]  /*0820*/  FSETP.GTU.AND P2, PT, R14, RZ, PT ;  /* 0x000000ff0e00720b */ /* 0x000fe20003f4c000 */
[----:B------:R-:W-:Y:S01]  /*0830*/  FFMA R10, R6, R17, R10 ;  /* 0x00000011060a7223 */ /* 0x000fe2000000000a */
[----:B------:R-:W-:-:S02]  /*0840*/  FSETP.GTU.AND P5, PT, R5, RZ, PT ;  /* 0x000000ff0500720b */ /* 0x000fc40003fac000 */
[----:B------:R-:W-:Y:S02]  /*0850*/  FSETP.GEU.AND P3, PT, R7, 6, PT ;  /* 0x40c000000700780b */ /* 0x000fe40003f6e000 */
[----:B------:R-:W-:Y:S02]  /*0860*/  FSEL R6, R14, RZ, P2 ;  /* 0x000000ff0e067208 */ /* 0x000fe40001000000 */
[----:B------:R-:W-:Y:S02]  /*0870*/  FSETP.GTU.AND P6, PT, R10, RZ, PT ;  /* 0x000000ff0a00720b */ /* 0x000fe40003fcc000 */
[----:B------:R-:W-:Y:S02]  /*0880*/  FSEL R5, R5, RZ, P5 ;  /* 0x000000ff05057208 */ /* 0x000fe40002800000 */
[----:B------:R-:W-:Y:S02]  /*0890*/  FSETP.GEU.AND P5, PT, R6, 6, PT ;  /* 0x40c000000600780b */ /* 0x000fe40003fae000 */
[----:B------:R-:W-:-:S02]  /*08a0*/  FSETP.GTU.AND P2, PT, R16, RZ, PT ;  /* 0x000000ff1000720b */ /* 0x000fc40003f4c000 */
[----:B------:R-:W-:Y:S02]  /*08b0*/  FSETP.GTU.AND P4, PT, R4, RZ, PT ;  /* 0x000000ff0400720b */ /* 0x000fe40003f8c000 */
[----:B------:R-:W-:Y:S02]  /*08c0*/  FSEL R10, R10, RZ, P6 ;  /* 0x000000ff0a0a7208 */ /* 0x000fe40003000000 */
[----:B------:R-:W-:Y:S02]  /*08d0*/  FSETP.NAN.AND P6, PT, R7, R7, PT ;  /* 0x000000070700720b */ /* 0x000fe40003fc8000 */
[----:B------:R-:W-:Y:S02]  /*08e0*/  FSEL R9, R16, RZ, P2 ;  /* 0x000000ff10097208 */ /* 0x000fe40001000000 */
[----:B------:R-:W-:Y:S02]  /*08f0*/  FSETP.GEU.AND P2, PT, R5, 6, PT ;  /* 0x40c000000500780b */ /* 0x000fe40003f4e000 */
[----:B------:R-:W-:-:S02]  /*0900*/  FSEL R4, R4, RZ, P4 ;  /* 0x000000ff04047208 */ /* 0x000fc40002000000 */
[----:B------:R-:W-:Y:S02]  /*0910*/  FSETP.GTU.AND P4, PT, R12, RZ, PT ;  /* 0x000000ff0c00720b */ /* 0x000fe40003f8c000 */
[----:B------:R-:W-:Y:S02]  /*0920*/  @P3 FSEL R7, R7, 6, P6 ;  /* 0x40c0000007073808 */ /* 0x000fe40003000000 */
[----:B------:R-:W-:Y:S02]  /*0930*/  FSETP.NAN.AND P6, PT, R6, R6, PT ;  /* 0x000000060600720b */ /* 0x000fe40003fc8000 */
[----:B------:R-:W-:Y:S02]  /*0940*/  FSETP.GEU.AND P3, PT, R10, 6, PT ;  /* 0x40c000000a00780b */ /* 0x000fe40003f6e000 */
[----:B------:R-:W-:Y:S02]  /*0950*/  FSEL R8, R12, RZ, P4 ;  /* 0x000000ff0c087208 */ /* 0x000fe40002000000 */
[----:B------:R-:W-:-:S02]  /*0960*/  FSETP.GTU.AND P4, PT, R11, RZ, PT ;  /* 0x000000ff0b00720b */ /* 0x000fc40003f8c000 */
[----:B------:R-:W-:Y:S02]  /*0970*/  @P5 FSEL R6, R6, 6, P6 ;  /* 0x40c0000006065808 */ /* 0x000fe40003000000 */
[----:B------:R-:W-:Y:S02]  /*0980*/  FSETP.NAN.AND P6, PT, R5, R5, PT ;  /* 0x000000050500720b */ /* 0x000fe40003fc8000 */
[----:B------:R-:W-:Y:S02]  /*0990*/  FSETP.GEU.AND P5, PT, R9, 6, PT ;  /* 0x40c000000900780b */ /* 0x000fe40003fae000 */
[----:B------:R-:W-:Y:S02]  /*09a0*/  FSEL R11, R11, RZ, P4 ;  /* 0x000000ff0b0b7208 */ /* 0x000fe40002000000 */
[----:B------:R-:W-:Y:S02]  /*09b0*/  FSETP.NAN.AND P4, PT, R10, R10, PT ;  /* 0x0000000a0a00720b */ /* 0x000fe40003f88000 */
[----:B------:R-:W-:-:S02]  /*09c0*/  @P2 FSEL R5, R5, 6, P6 ;  /* 0x40c0000005052808 */ /* 0x000fc40003000000 */
[----:B------:R-:W-:Y:S02]  /*09d0*/  FSETP.GEU.AND P2, PT, R8, 6, PT ;  /* 0x40c000000800780b */ /* 0x000fe40003f4e000 */
[----:B------:R-:W-:Y:S02]  /*09e0*/  @P3 FSEL R10, R10, 6, P4 ;  /* 0x40c000000a0a3808 */ /* 0x000fe40002000000 */
[----:B------:R-:W-:Y:S02]  /*09f0*/  FSETP.NAN.AND P6, PT, R9, R9, PT ;  /* 0x000000090900720b */ /* 0x000fe40003fc8000 */
[----:B------:R-:W-:Y:S02]  /*0a00*/  FSETP.GEU.AND P3, PT, R11, 6, PT ;  /* 0x40c000000b00780b */ /* 0x000fe40003f6e000 */
[----:B------:R-:W-:Y:S02]  /*0a10*/  FSETP.GEU.AND P4, PT, R4, 6, PT ;  /* 0x40c000000400780b */ /* 0x000fe40003f8e000 */
[----:B------:R-:W-:-:S02]  /*0a20*/  @P5 FSEL R9, R9, 6, P6 ;  /* 0x40c0000009095808 */ /* 0x000fc40003000000 */
[C---:B------:R-:W-:Y:S02]  /*0a30*/  FSETP.NAN.AND P6, PT, R8.reuse, R8, PT ;  /* 0x000000080800720b */ /* 0x040fe40003fc8000 */
[----:B------:R-:W-:Y:S02]  /*0a40*/  FSETP.NAN.AND P5, PT, R11, R11, PT ;  /* 0x0000000b0b00720b */ /* 0x000fe40003fa8000 */
[----:B------:R-:W-:Y:S01]  /*0a50*/  @P2 FSEL R8, R8, 6, P6 ;  /* 0x40c0000008082808 */ /* 0x000fe20003000000 */
[C---:B------:R-:W-:Y:S01]  /*0a60*/  IMAD R28, R27.reuse, 0x4, R28 ;  /* 0x000000041b1c7824 */ /* 0x040fe200078e021c */
[C---:B------:R-:W-:Y:S01]  /*0a70*/  FSETP.NAN.AND P2, PT, R4.reuse, R4, PT ;  /* 0x000000040400720b */ /* 0x040fe20003f48000 */
[----:B------:R-:W-:Y:S01]  /*0a80*/  IMAD R27, R27, 0x4, R25 ;  /* 0x000000041b1b7824 */ /* 0x000fe200078e0219 */
[----:B------:R-:W-:Y:S01]  /*0a90*/  @P3 FSEL R11, R11, 6, P5 ;  /* 0x40c000000b0b3808 */ /* 0x000fe20002800000 */
[----:B------:R-:W-:Y:S01]  /*0aa0*/  STS [R19], R8 ;  /* 0x0000000813007388 */ /* 0x000fe20000000800 */
[----:B------:R-:W-:-:S03]  /*0ab0*/  @P4 FSEL R4, R4, 6, P2 ;  /* 0x40c0000004044808 */ /* 0x000fc60001000000 */
[----:B------:R-:W-:Y:S04]  /*0ac0*/  STS [R28+0x40], R9 ;  /* 0x000040091c007388 */ /* 0x000fe80000000800 */
[----:B------:R-:W-:Y:S04]  /*0ad0*/  STS [R23+0x80], R10 ;  /* 0x0000800a17007388 */ /* 0x000fe80000000800 */
[----:B------:R-:W-:Y:S01]  /*0ae0*/  STS [R27+0xc0], R11 ;  /* 0x0000c00b1b007388 */ /* 0x000fe20000000800 */
[----:B------:R-:W-:-:S03]  /*0af0*/  LOP3.LUT R13, R21, 0x1fc, RZ, 0xc0, !PT ;  /* 0x000001fc150d7812 */ /* 0x000fc600078ec0ff */
[----:B------:R-:W-:Y:S04]  /*0b00*/  STS [R19+0x20], R4 ;  /* 0x0000200413007388 */ /* 0x000fe80000000800 */
[----:B------:R-:W-:Y:S04]  /*0b10*/  STS [R28+0x60], R5 ;  /* 0x000060051c007388 */ /* 0x000fe80000000800 */
[----:B------:R-:W-:Y:S04]  /*0b20*/  STS [R23+0xa0], R6 ;  /* 0x0000a00617007388 */ /* 0x000fe80000000800 */
[----:B------:R1:W-:Y:S01]  /*0b30*/  STS [R27+0xe0], R7 ;  /* 0x0000e0071b007388 */ /* 0x0003e20000000800 */
[----:B------:R-:W-:-:S04]  /*0b40*/  LOP3.LUT R12, R13, 0x200, RZ, 0xfc, !PT ;  /* 0x000002000d0c7812 */ /* 0x000fc800078efcff */
[----:B------:R-:W-:Y:S02]  /*0b50*/  SHF.R.U32.HI R14, RZ, 0x2, R12 ;  /* 0x00000002ff0e7819 */ /* 0x000fe4000001160c */
[----:B------:R-:W-:Y:S02]  /*0b60*/  LOP3.LUT R12, R0, 0x7c, RZ, 0xc0, !PT ;  /* 0x0000007c000c7812 */ /* 0x000fe400078ec0ff */
[----:B------:R-:W-:Y:S01]  /*0b70*/  LOP3.LUT R14, R14, 0xfc, RZ, 0xc0, !PT ;  /* 0x000000fc0e0e7812 */ /* 0x000fe200078ec0ff */
[----:B-1----:R-:W1:Y:S02]  /*0b80*/  LDC.64 R26, c[0x0][0x240] ;  /* 0x00009000ff1a7b82 */ /* 0x002e640000000a00 */
[----:B------:R-:W-:Y:S02]  /*0b90*/  VIADD R12, R12, UR4 ;  /* 0x000000040c0c7c36 */ /* 0x000fe40008000000 */
[----:B------:R-:W-:Y:S02]  /*0ba0*/  VIADD R14, R14, UR4 ;  /* 0x000000040e0e7c36 */ /* 0x000fe40008000000 */
[----:B------:R-:W-:-:S02]  /*0bb0*/  IMAD R29, R13, 0x4, R12 ;  /* 0x000000040d1d7824 */ /* 0x000fc400078e020c */
[----:B------:R-:W-:Y:S01]  /*0bc0*/  BAR.SYNC.DEFER_BLOCKING 0x0 ;  /* 0x0000000000007b1d */ /* 0x000fe20000010000 */
[----:B------:R-:W-:Y:S01]  /*0bd0*/  IMAD R24, R13, 0x4, R14 ;  /* 0x000000040d187824 */ /* 0x000fe200078e020e */
[----:B------:R-:W-:-:S04]  /*0be0*/  SHF.R.U32.HI R23, RZ, 0x2, R0 ;  /* 0x00000002ff177819 */ /* 0x000fc80000011600 */
[----:B------:R-:W-:Y:S04]  /*0bf0*/  LDS R12, [R29] ;  /* 0x000000001d0c7984 */ /* 0x000fe80000000800 */
[----:B------:R-:W-:Y:S04]  /*0c00*/  LDS R13, [R29+0x4] ;  /* 0x000004001d0d7984 */ /* 0x000fe80000000800 */
[----:B------:R-:W-:Y:S04]  /*0c10*/  LDS R14, [R29+0x8] ;  /* 0x000008001d0e7984 */ /* 0x000fe80000000800 */
[----:B------:R-:W2:Y:S04]  /*0c20*/  LDS R15, [R29+0xc] ;  /* 0x00000c001d0f7984 */ /* 0x000ea80000000800 */
[----:B------:R-:W-:Y:S04]  /*0c30*/  LDS R16, [R24+0x800] ;  /* 0x0008000018107984 */ /* 0x000fe80000000800 */
[----:B------:R-:W-:Y:S04]  /*0c40*/  LDS R17, [R24+0x804] ;  /* 0x0008040018117984 */ /* 0x000fe80000000800 */
[----:B------:R-:W-:Y:S04]  /*0c50*/  LDS R18, [R24+0x808] ;  /* 0x0008080018127984 */ /* 0x000fe80000000800 */
[----:B------:R3:W4:Y:S02]  /*0c60*/  LDS R19, [R24+0x80c] ;  /* 0x00080c0018137984 */ /* 0x0007240000000800 */
[----:B---3--:R-:W3:Y:S01]  /*0c70*/  LDC.64 R24, c[0x0][0x238] ;  /* 0x00008e00ff187b82 */ /* 0x008ee20000000a00 */
[----:B------:R-:W-:-:S04]  /*0c80*/  SGXT.U32 R23, R23, 0x5 ;  /* 0x000000051717781a */ /* 0x000fc80000000000 */
[----:B------:R-:W-:Y:S02]  /*0c90*/  LOP3.LUT R23, R22, R23, RZ, 0xfc, !PT ;  /* 0x0000001716177212 */ /* 0x000fe400078efcff */
[----:B------:R-:W-:-:S03]  /*0ca0*/  ISETP.GE.AND P2, PT, R20, 0x10, PT ;  /* 0x000000101400780c */ /* 0x000fc60003f46270 */
[----:B------:R-:W-:-:S04]  /*0cb0*/  IMAD R23, R23, 0x10, R20 ;  /* 0x0000001017177824 */ /* 0x000fc800078e0214 */
[C---:B------:R-:W-:Y:S02]  /*0cc0*/  VIADD R29, R23.reuse, 0x200 ;  /* 0x00000200171d7836 */ /* 0x040fe40000000000 */
[----:B---3--:R-:W-:-:S04]  /*0cd0*/  IMAD.WIDE R20, R23, 0x4, R24 ;  /* 0x0000000417147825 */ /* 0x008fc800078e0218 */
[----:B------:R-:W-:Y:S01]  /*0ce0*/  IMAD.WIDE R24, R29, 0x4, R24 ;  /* 0x000000041d187825 */ /* 0x000fe200078e0218 */
[----:B--2---:R2:W-:Y:S03]  /*0cf0*/  @!P2 STG.E.128 desc[UR6][R20.64], R12 ;  /* 0x0000000c1400a986 */ /* 0x0045e6000c101d06 */
[--C-:B-1----:R-:W-:Y:S01]  /*0d00*/  IMAD.WIDE R22, R3, 0x4, R26.reuse ;  /* 0x0000000403167825 */ /* 0x102fe200078e021a */
[----:B----4-:R2:W-:Y:S04]  /*0d10*/  @!P2 STG.E.128 desc[UR6][R24.64], R16 ;  /* 0x000000101800a986 */ /* 0x0105e8000c101d06 */
[----:B------:R2:W-:Y:S01]  /*0d20*/  @!P1 STG.E.128 desc[UR6][R22.64], R8 ;  /* 0x0000000816009986 */ /* 0x0005e2000c101d06 */
[----:B------:R-:W-:Y:S01]  /*0d30*/  IMAD.WIDE R2, R2, 0x4, R26 ;  /* 0x0000000402027825 */ /* 0x000fe200078e021a */
[----:B------:R-:W-:Y:S06]  /*0d40*/  @P0 EXIT ;  /* 0x000000000000094d */ /* 0x000fec0003800000 */
[----:B------:R-:W-:Y:S01]  /*0d50*/  STG.E.128 desc[UR6][R2.64], R4 ;  /* 0x0000000402007986 */ /* 0x000fe2000c101d06 */
[----:B------:R-:W-:Y:S05]  /*0d60*/  EXIT ;  /* 0x000000000000794d */ /* 0x000fea0003800000 */
.L_x_0:
[----:B------:R-:W-:-:S00]  /*0d70*/  BRA `(.L_x_0) ;  /* 0xfffffffc00fc7947 */ /* 0x000fc0000383ffff */
[----:B------:R-:W-:-:S00]  /*0d80*/  NOP ;  /* 0x0000000000007918 */ /* 0x000fc00000000000 */
[----:B------:R-:W-:-:S00]  /*0d90*/  NOP ;  /* 0x0000000000007918 */ /* 0x000fc00000000000 */
[----:B------:R-:W-:-:S00]  /*0da0*/  NOP ;  /* 0x0000000000007918 */ /* 0x000fc00000000000 */
[----:B------:R-:W-:-:S00]  /*0db0*/  NOP ;  /* 0x0000000000007918 */ /* 0x000fc00000000000 */
[----:B------:R-:W-:-:S00]  /*0dc0*/  NOP ;  /* 0x0000000000007918 */ /* 0x000fc00000000000 */
[----:B------:R-:W-:-:S00]  /*0dd0*/  NOP ;  /* 0x0000000000007918 */ /* 0x000fc00000000000 */
[----:B------:R-:W-:-:S00]  /*0de0*/  NOP ;  /* 0x0000000000007918 */ /* 0x000fc00000000000 */
[----:B------:R-:W-:-:S00]  /*0df0*/  NOP ;  /* 0x0000000000007918 */ /* 0x000fc00000000000 */
.L_x_1:


//--------------------- .nv.global.init           --------------------------
	.section	.nv.global.init,"aw",@progbits
.nv.global.init:
	.type		_$_str,@object
	.size		_$_str,(_$_str_$_2 - _$_str)
_$_str:
        /*0000*/ 	.byte	0x5f, 0x5f, 0x43, 0x55, 0x44, 0x41, 0x5f, 0x46, 0x54, 0x5a, 0x00
	.type		_$_str_$_2,@object
	.size		_$_str_$_2,(.L_1 - _$_str_$_2)
_$_str_$_2:
        /*000b*/ 	.byte	0x5f, 0x5f, 0x43, 0x55, 0x44, 0x41, 0x5f, 0x50, 0x52, 0x45, 0x43, 0x5f, 0x53, 0x51, 0x52, 0x54
        /*001b*/ 	.byte	0x00
.L_1:


//--------------------- .nv.shared.triton_poi_fused__native_batch_norm_legit_no_training_convolution_hardtanh_23 --------------------------
	.section	.nv.shared.triton_poi_fused__native_batch_norm_legit_no_training_convolution_hardtanh_23,"aw",@nobits
	.sectionflags	@""
	.align	16
	.zero		1024


//--------------------- .nv.constant0.triton_poi_fused__native_batch_norm_legit_no_training_convolution_hardtanh_23 --------------------------
	.section	.nv.constant0.triton_poi_fused__native_batch_norm_legit_no_training_convolution_hardtanh_23,"a",@progbits
	.sectionflags	@""
	.align	4
.nv.constant0.triton_poi_fused__native_batch_norm_legit_no_training_convolution_hardtanh_23:
	.zero		592
